//
// Generated by NVIDIA NVVM Compiler
//
// Compiler Build ID: CL-36424714
// Cuda compilation tools, release 13.0, V13.0.88
// Based on NVVM 20.0.0
//

.version 9.0
.target sm_100
.address_size 64

	// .globl	trellis_attn_stub

.visible .entry trellis_attn_stub()
{


	ret;

}


// ===== COMPILED SASS (sm_100) =====

	.target	sm_100

	.elftype	@"ET_EXEC"


//--------------------- .note.nv.tkinfo           --------------------------
	.section	.note.nv.tkinfo,"",@"SHT_NOTE"
	.sectionflags	@"SHF_NOTE_NV_TKINFO"
	.tkinfo
        /*0018*/ 	.word	0x00000002
        /*0030*/ 	.string	""
        /*0030*/ 	.string	"ptxas"
        /*0030*/ 	.string	"Cuda compilation tools, release 13.0, V13.0.88"
        /*0030*/ 	.string	"Build cuda_13.0.r13.0/compiler.36424714_0"
        /*0030*/ 	.string	"-arch sm_100 -m 64 "



//--------------------- .note.nv.cuinfo           --------------------------
	.section	.note.nv.cuinfo,"",@"SHT_NOTE"
	.sectionflags	@"SHF_NOTE_NV_CUINFO"
        /*0018*/ 	.short	0x0002
        /*001a*/ 	.short	0x0064
        /*001c*/ 	.short	0x0082
	.zero		2


//--------------------- .nv.info                  --------------------------
	.section	.nv.info,"",@"SHT_CUDA_INFO"
	.align	4


	//----- nvinfo : EIATTR_REGCOUNT
	.align		4
        /*0000*/ 	.byte	0x04, 0x2f
        /*0002*/ 	.short	(.L_1 - .L_0)
	.align		4
.L_0:
        /*0004*/ 	.word	index@(trellis_attn_stub)
        /*0008*/ 	.word	0x00000004


	//----- nvinfo : EIATTR_FRAME_SIZE
	.align		4
.L_1:
        /*000c*/ 	.byte	0x04, 0x11
        /*000e*/ 	.short	(.L_3 - .L_2)
	.align		4
.L_2:
        /*0010*/ 	.word	index@(trellis_attn_stub)
        /*0014*/ 	.word	0x00000000


	//----- nvinfo : EIATTR_MIN_STACK_SIZE
	.align		4
.L_3:
        /*0018*/ 	.byte	0x04, 0x12
        /*001a*/ 	.short	(.L_5 - .L_4)
	.align		4
.L_4:
        /*001c*/ 	.word	index@(trellis_attn_stub)
        /*0020*/ 	.word	0x00000000
.L_5:


//--------------------- .nv.compat                --------------------------
	.section	.nv.compat,"",@"SHT_CUDA_COMPAT_INFO"
	.align	4
        /*0000*/ 	.byte	0x02, 0x09, 0x00, 0x00, 0x02, 0x02, 0x01, 0x00, 0x02, 0x05, 0x05, 0x00, 0x03, 0x07, 0x01, 0x01
        /*0010*/ 	.byte	0x02, 0x03, 0x00, 0x00, 0x02, 0x06, 0x01, 0x00, 0x04, 0x0b, 0x08, 0x00, 0x09, 0x00, 0x00, 0x00
        /*0020*/ 	.byte	0x00, 0x00, 0x00, 0x00


//--------------------- .nv.info.trellis_attn_stub --------------------------
	.section	.nv.info.trellis_attn_stub,"",@"SHT_CUDA_INFO"
	.sectionflags	@""
	.align	4


	//----- nvinfo : EIATTR_CUDA_API_VERSION
	.align		4
        /*0000*/ 	.byte	0x04, 0x37
        /*0002*/ 	.short	(.L_7 - .L_6)
.L_6:
        /*0004*/ 	.word	0x00000082


	//----- nvinfo : EIATTR_SPARSE_MMA_MASK
	.align		4
.L_7:
        /*0008*/ 	.byte	0x03, 0x50
        /*000a*/ 	.short	0x0000


	//----- nvinfo : EIATTR_MAXREG_COUNT
	.align		4
        /*000c*/ 	.byte	0x03, 0x1b
        /*000e*/ 	.short	0x00ff


	//----- nvinfo : EIATTR_MERCURY_ISA_VERSION
	.align		4
        /*0010*/ 	.byte	0x03, 0x5f
        /*0012*/ 	.short	0x0101


	//----- nvinfo : EIATTR_VRC_CTA_INIT_COUNT
	.align		4
        /*0014*/ 	.byte	0x02, 0x4a
	.zero		1
	.zero		1


	//----- nvinfo : EIATTR_EXIT_INSTR_OFFSETS
	.align		4
        /*0018*/ 	.byte	0x04, 0x1c
        /*001a*/ 	.short	(.L_9 - .L_8)


	//   ....[0]....
.L_8:
        /*001c*/ 	.word	0x00000010


	//----- nvinfo : EIATTR_SW_WAR
	.align		4
.L_9:
        /*0020*/ 	.byte	0x04, 0x36
        /*0022*/ 	.short	(.L_11 - .L_10)
.L_10:
        /*0024*/ 	.word	0x00000008
.L_11:


//--------------------- .nv.callgraph             --------------------------
	.section	.nv.callgraph,"",@"SHT_CUDA_CALLGRAPH"
	.align	4
	.sectionentsize	8
	.align		4
        /*0000*/ 	.word	0x00000000
	.align		4
        /*0004*/ 	.word	0xffffffff
	.align		4
        /*0008*/ 	.word	0x00000000
	.align		4
        /*000c*/ 	.word	0xfffffffe
	.align		4
        /*0010*/ 	.word	0x00000000
	.align		4
        /*0014*/ 	.word	0xfffffffd
	.align		4
        /*0018*/ 	.word	0x00000000
	.align		4
        /*001c*/ 	.word	0xfffffffc


//--------------------- .text.trellis_attn_stub   --------------------------
	.section	.text.trellis_attn_stub,"ax",@progbits
	.align	128
        .global         trellis_attn_stub
        .type           trellis_attn_stub,@function
        .size           trellis_attn_stub,(.L_x_1 - trellis_attn_stub)
        .other          trellis_attn_stub,@"STO_CUDA_ENTRY STV_DEFAULT"
trellis_attn_stub:
.text.trellis_attn_stub:
[----:B------:R-:W-:Y:S01]  /*0000*/  LDC R1, c[0x0][0x37c] ;  /* 0x0000df00ff017b82 */ /* 0x000fe20000000800 */
[----:B------:R-:W-:Y:S05]  /*0010*/  EXIT ;  /* 0x000000000000794d */ /* 0x000fea0003800000 */
.L_x_0:
[----:B------:R-:W-:-:S00]  /*0020*/  BRA `(.L_x_0) ;  /* 0xfffffffc00fc7947 */ /* 0x000fc0000383ffff */
[----:B------:R-:W-:-:S00]  /*0030*/  NOP ;  /* 0x0000000000007918 */ /* 0x000fc00000000000 */
        /* <DEDUP_REMOVED lines=12> */
.L_x_1:


//--------------------- .nv.shared.reserved.0     --------------------------
	.section	.nv.shared.reserved.0,"aw",@nobits
	.weak		__nv_reservedSMEM_offset_0_alias
	.size		__nv_reservedSMEM_offset_0_alias, 0, 64
	.other		__nv_reservedSMEM_offset_0_alias,@"STO_CUDA_RESERVED_SHARED STV_DEFAULT"
__nv_reservedSMEM_offset_0_alias:
	.zero		0
	.zero		64


//--------------------- .nv.constant0.trellis_attn_stub --------------------------
	.section	.nv.constant0.trellis_attn_stub,"a",@progbits
	.sectionflags	@""
	.align	4
.nv.constant0.trellis_attn_stub:
	.zero		896


//--------------------- SYMBOLS --------------------------

	.type		.nv.reservedSmem.offset0,@object
	.size		.nv.reservedSmem.offset0,0x4
